	.headerflags	@"EF_CUDA_TEXMODE_UNIFIED EF_CUDA_64BIT_ADDRESS EF_CUDA_SM86 EF_CUDA_VIRTUAL_SM(EF_CUDA_SM86)"
	.elftype	@"ET_EXEC"


//--------------------- .nv.info                  --------------------------
	.section	.nv.info,"",@"SHT_CUDA_INFO"
	.align	4


	//----- nvinfo : EIATTR_REGCOUNT
	.align		4
        /*0000*/ 	.byte	0x04, 0x2f
        /*0002*/ 	.short	(.L_1 - .L_0)
	.align		4
.L_0:
        /*0004*/ 	.word	index@(triton__0d12de)
        /*0008*/ 	.word	0x00000023


	//----- nvinfo : EIATTR_MAX_STACK_SIZE
	.align		4
.L_1:
        /*000c*/ 	.byte	0x04, 0x23
        /*000e*/ 	.short	(.L_3 - .L_2)
	.align		4
.L_2:
        /*0010*/ 	.word	index@(triton__0d12de)
        /*0014*/ 	.word	0x00000000


	//----- nvinfo : EIATTR_MIN_STACK_SIZE
	.align		4
.L_3:
        /*0018*/ 	.byte	0x04, 0x12
        /*001a*/ 	.short	(.L_5 - .L_4)
	.align		4
.L_4:
        /*001c*/ 	.word	index@(triton__0d12de)
        /*0020*/ 	.word	0x00000000


	//----- nvinfo : EIATTR_FRAME_SIZE
	.align		4
.L_5:
        /*0024*/ 	.byte	0x04, 0x11
        /*0026*/ 	.short	(.L_7 - .L_6)
	.align		4
.L_6:
        /*0028*/ 	.word	index@(triton__0d12de)
        /*002c*/ 	.word	0x00000000
.L_7:


//--------------------- .nv.info.triton__0d12de   --------------------------
	.section	.nv.info.triton__0d12de,"",@"SHT_CUDA_INFO"
	.align	4


	//----- nvinfo : EIATTR_CUDA_API_VERSION
	.align		4
        /*0000*/ 	.byte	0x04, 0x37
        /*0002*/ 	.short	(.L_9 - .L_8)
.L_8:
        /*0004*/ 	.word	0x0000007b


	//----- nvinfo : EIATTR_SW2861232_WAR
	.align		4
.L_9:
        /*0008*/ 	.byte	0x01, 0x35
	.zero		2


	//----- nvinfo : EIATTR_PARAM_CBANK
	.align		4
        /*000c*/ 	.byte	0x04, 0x0a
        /*000e*/ 	.short	(.L_11 - .L_10)
	.align		4
.L_10:
        /*0010*/ 	.word	index@(.nv.constant0.triton__0d12de)
        /*0014*/ 	.short	0x0160
        /*0016*/ 	.short	0x0014


	//----- nvinfo : EIATTR_CBANK_PARAM_SIZE
	.align		4
.L_11:
        /*0018*/ 	.byte	0x03, 0x19
        /*001a*/ 	.short	0x0014


	//----- nvinfo : EIATTR_KPARAM_INFO
	.align		4
        /*001c*/ 	.byte	0x04, 0x17
        /*001e*/ 	.short	(.L_13 - .L_12)
.L_12:
        /*0020*/ 	.word	0x00000000
        /*0024*/ 	.short	0x0002
        /*0026*/ 	.short	0x0010
        /*0028*/ 	.byte	0x00, 0xf0, 0x11, 0x00


	//----- nvinfo : EIATTR_KPARAM_INFO
	.align		4
.L_13:
        /*002c*/ 	.byte	0x04, 0x17
        /*002e*/ 	.short	(.L_15 - .L_14)
.L_14:
        /*0030*/ 	.word	0x00000000
        /*0034*/ 	.short	0x0001
        /*0036*/ 	.short	0x0008
        /*0038*/ 	.byte	0x00, 0xf0, 0x21, 0x00


	//----- nvinfo : EIATTR_KPARAM_INFO
	.align		4
.L_15:
        /*003c*/ 	.byte	0x04, 0x17
        /*003e*/ 	.short	(.L_17 - .L_16)
.L_16:
        /*0040*/ 	.word	0x00000000
        /*0044*/ 	.short	0x0000
        /*0046*/ 	.short	0x0000
        /*0048*/ 	.byte	0x00, 0xf0, 0x21, 0x00


	//----- nvinfo : EIATTR_MAXREG_COUNT
	.align		4
.L_17:
        /*004c*/ 	.byte	0x03, 0x1b
        /*004e*/ 	.short	0x00ff


	//----- nvinfo : EIATTR_EXIT_INSTR_OFFSETS
	.align		4
        /*0050*/ 	.byte	0x04, 0x1c
        /*0052*/ 	.short	(.L_19 - .L_18)


	//   ....[0]....
.L_18:
        /*0054*/ 	.word	0x00000650


	//   ....[1]....
        /*0058*/ 	.word	0x000006e0


	//----- nvinfo : EIATTR_MAX_THREADS
	.align		4
.L_19:
        /*005c*/ 	.byte	0x04, 0x05
        /*005e*/ 	.short	(.L_21 - .L_20)
.L_20:
        /*0060*/ 	.word	0x00000080
        /*0064*/ 	.word	0x00000001
        /*0068*/ 	.word	0x00000001
.L_21:


//--------------------- .nv.rel.action            --------------------------
	.section	.nv.rel.action,"",@"SHT_CUDA_RELOCINFO"
	.align	8
	.sectionentsize	8
        /*0000*/ 	.byte	0x73, 0x00, 0x00, 0x00, 0x00, 0x00, 0x00, 0x00, 0x00, 0x00, 0x00, 0x11, 0x25, 0x00, 0x05, 0x36


//--------------------- .nv.constant0.triton__0d12de --------------------------
	.section	.nv.constant0.triton__0d12de,"a",@progbits
	.align	4
.nv.constant0.triton__0d12de:
	.zero		372


//--------------------- .text.triton__0d12de      --------------------------
	.section	.text.triton__0d12de,"ax",@progbits
	.sectionflags	@"SHF_BARRIERS=1"
	.sectioninfo	@"SHI_REGISTERS=35"
	.align	128
        .global         triton__0d12de
        .type           triton__0d12de,@function
        .size           triton__0d12de,(.L_x_1 - triton__0d12de)
        .other          triton__0d12de,@"STO_CUDA_ENTRY STV_DEFAULT"
triton__0d12de:
.text.triton__0d12de:
[----:B------:R-:W-:-:S02]  /*0000*/  IMAD.MOV.U32 R1, RZ, RZ, c[0x0][0x28] ;  /* 0x00000a00ff017624 */ /* 0x000fc400078e00ff */
[----:B------:R-:W0:Y:S01]  /*0010*/  S2R R0, SR_TID.X ;  /* 0x0000000000007919 */ /* 0x000e220000002100 */
[----:B------:R-:W-:Y:S01]  /*0020*/  IMAD.MOV.U32 R15, RZ, RZ, 0x4 ;  /* 0x00000004ff0f7424 */ /* 0x000fe200078e00ff */
[----:B------:R-:W-:Y:S01]  /*0030*/  CS2R R8, SRZ ;  /* 0x0000000000087805 */ /* 0x000fe2000001ff00 */
[----:B------:R-:W-:Y:S01]  /*0040*/  CS2R R10, SRZ ;  /* 0x00000000000a7805 */ /* 0x000fe2000001ff00 */
[----:B------:R-:W1:Y:S01]  /*0050*/  S2R R3, SR_CTAID.X ;  /* 0x0000000000037919 */ /* 0x000e620000002500 */
[----:B------:R-:W-:Y:S01]  /*0060*/  ULDC.64 UR4, c[0x0][0x118] ;  /* 0x0000460000047ab9 */ /* 0x000fe20000000a00 */
[----:B0-----:R-:W-:Y:S02]  /*0070*/  LOP3.LUT R0, R0, 0x7f, RZ, 0xc0, !PT ;  /* 0x0000007f00007812 */ /* 0x001fe400078ec0ff */
[----:B-1----:R-:W-:-:S03]  /*0080*/  SHF.L.U32 R13, R3, 0xa, RZ ;  /* 0x0000000a030d7819 */ /* 0x002fc600000006ff */
[----:B------:R-:W-:-:S05]  /*0090*/  IMAD.SHL.U32 R2, R0, 0x4, RZ ;  /* 0x0000000400027824 */ /* 0x000fca00078e00ff */
[----:B------:R-:W-:-:S04]  /*00a0*/  IADD3 R2, R2, R13, RZ ;  /* 0x0000000d02027210 */ /* 0x000fc80007ffe0ff */
[C---:B------:R-:W-:Y:S01]  /*00b0*/  ISETP.GE.AND P0, PT, R2.reuse, c[0x0][0x170], PT ;  /* 0x00005c0002007a0c */ /* 0x040fe20003f06270 */
[C---:B------:R-:W-:Y:S01]  /*00c0*/  IMAD.WIDE R14, R2.reuse, R15, c[0x0][0x160] ;  /* 0x00005800020e7625 */ /* 0x040fe200078e020f */
[----:B------:R-:W-:Y:S02]  /*00d0*/  IADD3 R2, R2, 0x200, RZ ;  /* 0x0000020002027810 */ /* 0x000fe40007ffe0ff */
[----:B------:R-:W-:Y:S01]  /*00e0*/  SHF.L.U32 R4, R3, 0xa, RZ ;  /* 0x0000000a03047819 */ /* 0x000fe200000006ff */
[----:B------:R-:W-:-:S08]  /*00f0*/  IMAD.SHL.U32 R3, R0, 0x4, RZ ;  /* 0x0000000400037824 */ /* 0x000fd000078e00ff */
[----:B------:R0:W2:Y:S01]  /*0100*/  @!P0 LDG.E.128 R8, [R14.64] ;  /* 0x000000040e088981 */ /* 0x0000a2000c1e1d00 */
[----:B------:R-:W-:Y:S01]  /*0110*/  ISETP.GE.AND P0, PT, R2, c[0x0][0x170], PT ;  /* 0x00005c0002007a0c */ /* 0x000fe20003f06270 */
[----:B------:R-:W-:Y:S01]  /*0120*/  IMAD.MOV.U32 R2, RZ, RZ, 0x4 ;  /* 0x00000004ff027424 */ /* 0x000fe200078e00ff */
[----:B------:R-:W-:Y:S01]  /*0130*/  IADD3 R3, R3, R4, RZ ;  /* 0x0000000403037210 */ /* 0x000fe20007ffe0ff */
[----:B------:R-:W-:Y:S01]  /*0140*/  CS2R R6, SRZ ;  /* 0x0000000000067805 */ /* 0x000fe2000001ff00 */
[----:B------:R-:W-:-:S03]  /*0150*/  CS2R R4, SRZ ;  /* 0x0000000000047805 */ /* 0x000fc6000001ff00 */
[----:B------:R-:W-:-:S06]  /*0160*/  IMAD.WIDE R18, R3, R2, c[0x0][0x160] ;  /* 0x0000580003127625 */ /* 0x000fcc00078e0202 */
[----:B------:R1:W3:Y:S01]  /*0170*/  @!P0 LDG.E.128 R4, [R18.64+0x800] ;  /* 0x0008000412048981 */ /* 0x0002e2000c1e1d00 */
[C-C-:B------:R-:W-:Y:S02]  /*0180*/  LOP3.LUT R16, R13.reuse, 0x80, R0.reuse, 0xfe, !PT ;  /* 0x000000800d107812 */ /* 0x140fe400078efe00 */
[C---:B------:R-:W-:Y:S02]  /*0190*/  LOP3.LUT R22, R13.reuse, R0, RZ, 0xfc, !PT ;  /* 0x000000000d167212 */ /* 0x040fe400078efcff */
[C-C-:B0-----:R-:W-:Y:S01]  /*01a0*/  LOP3.LUT R15, R13.reuse, 0x180, R0.reuse, 0xfe, !PT ;  /* 0x000001800d0f7812 */ /* 0x141fe200078efe00 */
[----:B------:R-:W-:Y:S01]  /*01b0*/  IMAD.HI R3, R16, 0x2fa0be83, RZ ;  /* 0x2fa0be8310037827 */ /* 0x000fe200078e02ff */
[C-C-:B------:R-:W-:Y:S02]  /*01c0*/  LOP3.LUT R14, R13.reuse, 0x100, R0.reuse, 0xfe, !PT ;  /* 0x000001000d0e7812 */ /* 0x140fe400078efe00 */
[----:B------:R-:W-:Y:S01]  /*01d0*/  LOP3.LUT R25, R13, 0x300, R0, 0xfe, !PT ;  /* 0x000003000d197812 */ /* 0x000fe200078efe00 */
[----:B------:R-:W-:Y:S01]  /*01e0*/  IMAD.HI R17, R22, 0x2fa0be83, RZ ;  /* 0x2fa0be8316117827 */ /* 0x000fe200078e02ff */
[----:B------:R-:W-:-:S02]  /*01f0*/  SHF.R.U32.HI R20, RZ, 0x1f, R3 ;  /* 0x0000001fff147819 */ /* 0x000fc40000011603 */
[----:B------:R-:W-:Y:S01]  /*0200*/  ISETP.GE.AND P5, PT, R22, c[0x0][0x170], PT ;  /* 0x00005c0016007a0c */ /* 0x000fe20003fa6270 */
[----:B------:R-:W-:Y:S01]  /*0210*/  IMAD.HI R26, R15, 0x2fa0be83, RZ ;  /* 0x2fa0be830f1a7827 */ /* 0x000fe200078e02ff */
[----:B-1----:R-:W-:Y:S02]  /*0220*/  LEA.HI.SX32 R19, R3, R20, 0x19 ;  /* 0x0000001403137211 */ /* 0x002fe400078fcaff */
[----:B------:R-:W-:Y:S01]  /*0230*/  SHF.R.U32.HI R12, RZ, 0x1f, R17 ;  /* 0x0000001fff0c7819 */ /* 0x000fe20000011611 */
[----:B------:R-:W-:Y:S01]  /*0240*/  IMAD.HI R21, R14, 0x2fa0be83, RZ ;  /* 0x2fa0be830e157827 */ /* 0x000fe200078e02ff */
[----:B------:R-:W-:Y:S02]  /*0250*/  SHF.R.U32.HI R3, RZ, 0x1f, R26 ;  /* 0x0000001fff037819 */ /* 0x000fe4000001161a */
[----:B------:R-:W-:Y:S02]  /*0260*/  LEA.HI.SX32 R17, R17, R12, 0x19 ;  /* 0x0000000c11117211 */ /* 0x000fe400078fcaff */
[----:B------:R-:W-:-:S02]  /*0270*/  LEA.HI.SX32 R26, R26, R3, 0x19 ;  /* 0x000000031a1a7211 */ /* 0x000fc400078fcaff */
[----:B------:R-:W-:Y:S01]  /*0280*/  SHF.R.U32.HI R18, RZ, 0x1f, R21 ;  /* 0x0000001fff127819 */ /* 0x000fe20000011615 */
[----:B------:R-:W-:Y:S01]  /*0290*/  IMAD R22, R17, -0x2b0, R22 ;  /* 0xfffffd5011167824 */ /* 0x000fe200078e0216 */
[--C-:B------:R-:W-:Y:S02]  /*02a0*/  LOP3.LUT R20, R13, 0x200, R0.reuse, 0xfe, !PT ;  /* 0x000002000d147812 */ /* 0x100fe400078efe00 */
[----:B------:R-:W-:Y:S02]  /*02b0*/  LEA.HI.SX32 R21, R21, R18, 0x19 ;  /* 0x0000001215157211 */ /* 0x000fe400078fcaff */
[----:B------:R-:W-:Y:S01]  /*02c0*/  LOP3.LUT R18, R13, 0x280, R0, 0xfe, !PT ;  /* 0x000002800d127812 */ /* 0x000fe200078efe00 */
[----:B------:R-:W-:Y:S01]  /*02d0*/  IMAD.HI R27, R20, 0x2fa0be83, RZ ;  /* 0x2fa0be83141b7827 */ /* 0x000fe200078e02ff */
[----:B------:R-:W-:Y:S02]  /*02e0*/  ISETP.GE.AND P6, PT, R16, c[0x0][0x170], PT ;  /* 0x00005c0010007a0c */ /* 0x000fe40003fc6270 */
[----:B------:R-:W-:Y:S01]  /*02f0*/  ISETP.GE.AND P4, PT, R14, c[0x0][0x170], PT ;  /* 0x00005c000e007a0c */ /* 0x000fe20003f86270 */
[----:B------:R-:W-:Y:S01]  /*0300*/  IMAD.HI R29, R18, 0x2fa0be83, RZ ;  /* 0x2fa0be83121d7827 */ /* 0x000fe200078e02ff */
[----:B------:R-:W-:-:S02]  /*0310*/  SHF.R.U32.HI R28, RZ, 0x1f, R27 ;  /* 0x0000001fff1c7819 */ /* 0x000fc4000001161b */
[----:B------:R-:W-:Y:S01]  /*0320*/  ISETP.GE.AND P3, PT, R15, c[0x0][0x170], PT ;  /* 0x00005c000f007a0c */ /* 0x000fe20003f66270 */
[----:B------:R-:W-:Y:S01]  /*0330*/  IMAD R16, R19, -0x2b0, R16 ;  /* 0xfffffd5013107824 */ /* 0x000fe200078e0210 */
[----:B------:R-:W-:Y:S01]  /*0340*/  SHF.R.U32.HI R30, RZ, 0x1f, R29 ;  /* 0x0000001fff1e7819 */ /* 0x000fe2000001161d */
[----:B------:R-:W-:Y:S01]  /*0350*/  IMAD R14, R21, -0x2b0, R14 ;  /* 0xfffffd50150e7824 */ /* 0x000fe200078e020e */
[----:B------:R-:W-:Y:S01]  /*0360*/  LEA.HI.SX32 R27, R27, R28, 0x19 ;  /* 0x0000001c1b1b7211 */ /* 0x000fe200078fcaff */
[----:B------:R-:W-:Y:S01]  /*0370*/  IMAD R15, R26, -0x2b0, R15 ;  /* 0xfffffd501a0f7824 */ /* 0x000fe200078e020f */
[----:B------:R-:W-:Y:S01]  /*0380*/  ISETP.GE.AND P2, PT, R20, c[0x0][0x170], PT ;  /* 0x00005c0014007a0c */ /* 0x000fe20003f46270 */
[----:B------:R-:W-:Y:S01]  /*0390*/  IMAD R19, R19, 0x750, R16 ;  /* 0x0000075013137824 */ /* 0x000fe200078e0210 */
[----:B------:R-:W-:Y:S01]  /*03a0*/  LOP3.LUT R13, R13, 0x380, R0, 0xfe, !PT ;  /* 0x000003800d0d7812 */ /* 0x000fe200078efe00 */
[----:B------:R-:W-:Y:S01]  /*03b0*/  IMAD R20, R27, -0x2b0, R20 ;  /* 0xfffffd501b147824 */ /* 0x000fe200078e0214 */
[----:B------:R-:W-:Y:S01]  /*03c0*/  ISETP.GE.AND P1, PT, R18, c[0x0][0x170], PT ;  /* 0x00005c0012007a0c */ /* 0x000fe20003f26270 */
[----:B------:R-:W-:Y:S01]  /*03d0*/  IMAD R21, R21, 0x750, R14 ;  /* 0x0000075015157824 */ /* 0x000fe200078e020e */
[----:B------:R-:W-:Y:S01]  /*03e0*/  ISETP.GE.AND P0, PT, R25, c[0x0][0x170], PT ;  /* 0x00005c0019007a0c */ /* 0x000fe20003f06270 */
[----:B------:R-:W-:Y:S01]  /*03f0*/  IMAD R27, R27, 0x750, R20 ;  /* 0x000007501b1b7824 */ /* 0x000fe200078e0214 */
[----:B--2---:R-:W-:Y:S04]  /*0400*/  STS.128 [R0.X16], R8 ;  /* 0x0000000800007388 */ /* 0x004fe8000000cc00 */
[----:B------:R-:W-:Y:S06]  /*0410*/  BAR.SYNC 0x0 ;  /* 0x0000000000007b1d */ /* 0x000fec0000000000 */
[----:B------:R-:W0:Y:S04]  /*0420*/  LDS R24, [R0.X4] ;  /* 0x0000000000187984 */ /* 0x000e280000004800 */
[----:B------:R-:W1:Y:S01]  /*0430*/  LDS R23, [R0.X4+0x200] ;  /* 0x0002000000177984 */ /* 0x000e620000004800 */
[----:B------:R-:W-:-:S03]  /*0440*/  IMAD.HI R11, R25, 0x2fa0be83, RZ ;  /* 0x2fa0be83190b7827 */ /* 0x000fc600078e02ff */
[----:B------:R-:W2:Y:S02]  /*0450*/  LDS R12, [R0.X4+0x400] ;  /* 0x00040000000c7984 */ /* 0x000ea40000004800 */
[----:B------:R-:W-:Y:S02]  /*0460*/  SHF.R.U32.HI R32, RZ, 0x1f, R11 ;  /* 0x0000001fff207819 */ /* 0x000fe4000001160b */
[----:B------:R-:W4:Y:S04]  /*0470*/  LDS R3, [R0.X4+0x600] ;  /* 0x0006000000037984 */ /* 0x000f280000004800 */
[----:B------:R-:W-:Y:S06]  /*0480*/  BAR.SYNC 0x0 ;  /* 0x0000000000007b1d */ /* 0x000fec0000000000 */
[----:B---3--:R-:W-:Y:S04]  /*0490*/  STS.128 [R0.X16], R4 ;  /* 0x0000000400007388 */ /* 0x008fe8000000cc00 */
[----:B------:R-:W-:Y:S06]  /*04a0*/  BAR.SYNC 0x0 ;  /* 0x0000000000007b1d */ /* 0x000fec0000000000 */
[----:B------:R-:W3:Y:S04]  /*04b0*/  LDS R8, [R0.X4] ;  /* 0x0000000000087984 */ /* 0x000ee80000004800 */
[----:B------:R-:W5:Y:S01]  /*04c0*/  LDS R9, [R0.X4+0x200] ;  /* 0x0002000000097984 */ /* 0x000f620000004800 */
[----:B------:R-:W-:Y:S01]  /*04d0*/  IMAD R7, R17, 0x750, R22 ;  /* 0x0000075011077824 */ /* 0x000fe200078e0216 */
[----:B------:R-:W-:-:S02]  /*04e0*/  LEA.HI.SX32 R5, R29, R30, 0x19 ;  /* 0x0000001e1d057211 */ /* 0x000fc400078fcaff */
[----:B------:R-:W5:Y:S01]  /*04f0*/  LDS R10, [R0.X4+0x400] ;  /* 0x00040000000a7984 */ /* 0x000f620000004800 */
[----:B------:R-:W-:Y:S01]  /*0500*/  LEA.HI.SX32 R4, R11, R32, 0x19 ;  /* 0x000000200b047211 */ /* 0x000fe200078fcaff */
[----:B------:R-:W-:-:S04]  /*0510*/  IMAD.WIDE R6, R7, R2, c[0x0][0x168] ;  /* 0x00005a0007067625 */ /* 0x000fc800078e0202 */
[----:B------:R-:W-:Y:S01]  /*0520*/  IMAD R18, R5, -0x2b0, R18 ;  /* 0xfffffd5005127824 */ /* 0x000fe200078e0212 */
[----:B0-----:R0:W-:Y:S01]  /*0530*/  @!P5 STG.E [R6.64], R24 ;  /* 0x000000180600d986 */ /* 0x0011e2000c101904 */
[----:B------:R-:W-:Y:S01]  /*0540*/  IMAD R25, R4, -0x2b0, R25 ;  /* 0xfffffd5004197824 */ /* 0x000fe200078e0219 */
[----:B------:R-:W-:Y:S01]  /*0550*/  ISETP.GE.AND P5, PT, R13, c[0x0][0x170], PT ;  /* 0x00005c000d007a0c */ /* 0x000fe20003fa6270 */
[----:B------:R-:W-:Y:S02]  /*0560*/  IMAD R17, R26, 0x750, R15 ;  /* 0x000007501a117824 */ /* 0x000fe400078e020f */
[----:B------:R-:W-:-:S04]  /*0570*/  IMAD.WIDE R14, R19, R2, c[0x0][0x168] ;  /* 0x00005a00130e7625 */ /* 0x000fc800078e0202 */
[----:B------:R-:W-:Y:S01]  /*0580*/  IMAD R11, R5, 0x750, R18 ;  /* 0x00000750050b7824 */ /* 0x000fe200078e0212 */
[----:B-1----:R0:W-:Y:S01]  /*0590*/  @!P6 STG.E [R14.64], R23 ;  /* 0x000000170e00e986 */ /* 0x0021e2000c101904 */
[----:B------:R-:W-:Y:S02]  /*05a0*/  IMAD R25, R4, 0x750, R25 ;  /* 0x0000075004197824 */ /* 0x000fe400078e0219 */
[----:B------:R-:W-:-:S04]  /*05b0*/  IMAD.WIDE R4, R21, R2, c[0x0][0x168] ;  /* 0x00005a0015047625 */ /* 0x000fc800078e0202 */
[-C--:B------:R-:W-:Y:S01]  /*05c0*/  IMAD.WIDE R16, R17, R2.reuse, c[0x0][0x168] ;  /* 0x00005a0011107625 */ /* 0x080fe200078e0202 */
[----:B--2---:R0:W-:Y:S03]  /*05d0*/  @!P4 STG.E [R4.64], R12 ;  /* 0x0000000c0400c986 */ /* 0x0041e6000c101904 */
[-C--:B------:R-:W-:Y:S01]  /*05e0*/  IMAD.WIDE R18, R27, R2.reuse, c[0x0][0x168] ;  /* 0x00005a001b127625 */ /* 0x080fe200078e0202 */
[----:B----4-:R0:W-:Y:S03]  /*05f0*/  @!P3 STG.E [R16.64], R3 ;  /* 0x000000031000b986 */ /* 0x0101e6000c101904 */
[-C--:B------:R-:W-:Y:S01]  /*0600*/  IMAD.WIDE R20, R11, R2.reuse, c[0x0][0x168] ;  /* 0x00005a000b147625 */ /* 0x080fe200078e0202 */
[----:B---3--:R0:W-:Y:S03]  /*0610*/  @!P2 STG.E [R18.64], R8 ;  /* 0x000000081200a986 */ /* 0x0081e6000c101904 */
[----:B------:R-:W-:Y:S01]  /*0620*/  IMAD.WIDE R26, R25, R2, c[0x0][0x168] ;  /* 0x00005a00191a7625 */ /* 0x000fe200078e0202 */
[----:B-----5:R0:W-:Y:S04]  /*0630*/  @!P1 STG.E [R20.64], R9 ;  /* 0x0000000914009986 */ /* 0x0201e8000c101904 */
[----:B------:R0:W-:Y:S01]  /*0640*/  @!P0 STG.E [R26.64], R10 ;  /* 0x0000000a1a008986 */ /* 0x0001e2000c101904 */
[----:B------:R-:W-:Y:S05]  /*0650*/  @P5 EXIT ;  /* 0x000000000000594d */ /* 0x000fea0003800000 */
[----:B0-----:R-:W0:Y:S01]  /*0660*/  LDS R5, [R0.X4+0x600] ;  /* 0x0006000000057984 */ /* 0x001e220000004800 */
[----:B------:R-:W-:-:S05]  /*0670*/  IMAD.HI R3, R13, 0x2fa0be83, RZ ;  /* 0x2fa0be830d037827 */ /* 0x000fca00078e02ff */
[----:B------:R-:W-:-:S04]  /*0680*/  SHF.R.U32.HI R4, RZ, 0x1f, R3 ;  /* 0x0000001fff047819 */ /* 0x000fc80000011603 */
[----:B------:R-:W-:-:S05]  /*0690*/  LEA.HI.SX32 R4, R3, R4, 0x19 ;  /* 0x0000000403047211 */ /* 0x000fca00078fcaff */
[----:B------:R-:W-:-:S04]  /*06a0*/  IMAD R13, R4, -0x2b0, R13 ;  /* 0xfffffd50040d7824 */ /* 0x000fc800078e020d */
[----:B------:R-:W-:-:S04]  /*06b0*/  IMAD R3, R4, 0x750, R13 ;  /* 0x0000075004037824 */ /* 0x000fc800078e020d */
[----:B------:R-:W-:-:S05]  /*06c0*/  IMAD.WIDE R2, R3, R2, c[0x0][0x168] ;  /* 0x00005a0003027625 */ /* 0x000fca00078e0202 */
[----:B0-----:R-:W-:Y:S01]  /*06d0*/  STG.E [R2.64], R5 ;  /* 0x0000000502007986 */ /* 0x001fe2000c101904 */
[----:B------:R-:W-:Y:S05]  /*06e0*/  EXIT ;  /* 0x000000000000794d */ /* 0x000fea0003800000 */
.L_x_0:
[----:B------:R-:W-:-:S00]  /*06f0*/  BRA `(.L_x_0) ;  /* 0xfffffff000007947 */ /* 0x000fc0000383ffff */
[----:B------:R-:W-:-:S00]  /*0700*/  NOP ;  /* 0x0000000000007918 */ /* 0x000fc00000000000 */
[----:B------:R-:W-:-:S00]  /*0710*/  NOP ;  /* 0x0000000000007918 */ /* 0x000fc00000000000 */
[----:B------:R-:W-:-:S00]  /*0720*/  NOP ;  /* 0x0000000000007918 */ /* 0x000fc00000000000 */
[----:B------:R-:W-:-:S00]  /*0730*/  NOP ;  /* 0x0000000000007918 */ /* 0x000fc00000000000 */
[----:B------:R-:W-:-:S00]  /*0740*/  NOP ;  /* 0x0000000000007918 */ /* 0x000fc00000000000 */
[----:B------:R-:W-:-:S00]  /*0750*/  NOP ;  /* 0x0000000000007918 */ /* 0x000fc00000000000 */
[----:B------:R-:W-:-:S00]  /*0760*/  NOP ;  /* 0x0000000000007918 */ /* 0x000fc00000000000 */
[----:B------:R-:W-:-:S00]  /*0770*/  NOP ;  /* 0x0000000000007918 */ /* 0x000fc00000000000 */
.L_x_1:


//--------------------- .nv.shared.triton__0d12de --------------------------
	.section	.nv.shared.triton__0d12de,"aw",@nobits
	.align	16
